//
// Generated by NVIDIA NVVM Compiler
//
// Compiler Build ID: CL-36424714
// Cuda compilation tools, release 13.0, V13.0.88
// Based on NVVM 20.0.0
//

.version 9.0
.target sm_100
.address_size 64

	// .globl	vmuldiv_dp

.visible .entry vmuldiv_dp(
	.param .u64 .ptr .align 1 vmuldiv_dp_param_0,
	.param .u64 .ptr .align 1 vmuldiv_dp_param_1,
	.param .u64 .ptr .align 1 vmuldiv_dp_param_2
)
{
	.reg .b32 	%r<5>;
	.reg .b64 	%rd<11>;
	.reg .b64 	%fd<6>;

	ld.param.u64 	%rd1, [vmuldiv_dp_param_0];
	ld.param.u64 	%rd2, [vmuldiv_dp_param_1];
	ld.param.u64 	%rd3, [vmuldiv_dp_param_2];
	cvta.to.global.u64 	%rd4, %rd3;
	cvta.to.global.u64 	%rd5, %rd2;
	cvta.to.global.u64 	%rd6, %rd1;
	mov.u32 	%r1, %tid.x;
	mov.u32 	%r2, %ctaid.x;
	mov.u32 	%r3, %ntid.x;
	mad.lo.s32 	%r4, %r2, %r3, %r1;
	mul.wide.s32 	%rd7, %r4, 8;
	add.s64 	%rd8, %rd6, %rd7;
	ld.global.f64 	%fd1, [%rd8];
	add.s64 	%rd9, %rd5, %rd7;
	ld.global.f64 	%fd2, [%rd9];
	div.rn.f64 	%fd3, %fd1, %fd2;
	add.s64 	%rd10, %rd4, %rd7;
	ld.global.f64 	%fd4, [%rd10];
	mul.f64 	%fd5, %fd4, %fd3;
	st.global.f64 	[%rd10], %fd5;
	ret;

}
	// .globl	vmuldiv_sp
.visible .entry vmuldiv_sp(
	.param .u64 .ptr .align 1 vmuldiv_sp_param_0,
	.param .u64 .ptr .align 1 vmuldiv_sp_param_1,
	.param .u64 .ptr .align 1 vmuldiv_sp_param_2
)
{
	.reg .b32 	%r<5>;
	.reg .b32 	%f<6>;
	.reg .b64 	%rd<11>;

	ld.param.u64 	%rd1, [vmuldiv_sp_param_0];
	ld.param.u64 	%rd2, [vmuldiv_sp_param_1];
	ld.param.u64 	%rd3, [vmuldiv_sp_param_2];
	cvta.to.global.u64 	%rd4, %rd3;
	cvta.to.global.u64 	%rd5, %rd2;
	cvta.to.global.u64 	%rd6, %rd1;
	mov.u32 	%r1, %tid.x;
	mov.u32 	%r2, %ctaid.x;
	mov.u32 	%r3, %ntid.x;
	mad.lo.s32 	%r4, %r2, %r3, %r1;
	mul.wide.s32 	%rd7, %r4, 4;
	add.s64 	%rd8, %rd6, %rd7;
	ld.global.f32 	%f1, [%rd8];
	add.s64 	%rd9, %rd5, %rd7;
	ld.global.f32 	%f2, [%rd9];
	div.rn.f32 	%f3, %f1, %f2;
	add.s64 	%rd10, %rd4, %rd7;
	ld.global.f32 	%f4, [%rd10];
	mul.f32 	%f5, %f4, %f3;
	st.global.f32 	[%rd10], %f5;
	ret;

}


// ===== COMPILED SASS (sm_100) =====

	.target	sm_100

	.elftype	@"ET_EXEC"


//--------------------- .note.nv.tkinfo           --------------------------
	.section	.note.nv.tkinfo,"",@"SHT_NOTE"
	.sectionflags	@"SHF_NOTE_NV_TKINFO"
	.tkinfo
        /*0018*/ 	.word	0x00000002
        /*0030*/ 	.string	""
        /*0030*/ 	.string	"ptxas"
        /*0030*/ 	.string	"Cuda compilation tools, release 13.0, V13.0.88"
        /*0030*/ 	.string	"Build cuda_13.0.r13.0/compiler.36424714_0"
        /*0030*/ 	.string	"-arch sm_100 -m 64 "



//--------------------- .note.nv.cuinfo           --------------------------
	.section	.note.nv.cuinfo,"",@"SHT_NOTE"
	.sectionflags	@"SHF_NOTE_NV_CUINFO"
        /*0018*/ 	.short	0x0002
        /*001a*/ 	.short	0x0064
        /*001c*/ 	.short	0x0082
	.zero		2


//--------------------- .nv.info                  --------------------------
	.section	.nv.info,"",@"SHT_CUDA_INFO"
	.align	4


	//----- nvinfo : EIATTR_REGCOUNT
	.align		4
        /*0000*/ 	.byte	0x04, 0x2f
        /*0002*/ 	.short	(.L_1 - .L_0)
	.align		4
.L_0:
        /*0004*/ 	.word	index@(vmuldiv_dp)
        /*0008*/ 	.word	0x00000019


	//----- nvinfo : EIATTR_FRAME_SIZE
	.align		4
.L_1:
        /*000c*/ 	.byte	0x04, 0x11
        /*000e*/ 	.short	(.L_3 - .L_2)
	.align		4
.L_2:
        /*0010*/ 	.word	index@($__internal_1_$__cuda_sm20_div_rn_f64_full)
        /*0014*/ 	.word	0x00000000


	//----- nvinfo : EIATTR_FRAME_SIZE
	.align		4
.L_3:
        /*0018*/ 	.byte	0x04, 0x11
        /*001a*/ 	.short	(.L_5 - .L_4)
	.align		4
.L_4:
        /*001c*/ 	.word	index@(vmuldiv_dp)
        /*0020*/ 	.word	0x00000000


	//----- nvinfo : EIATTR_REGCOUNT
	.align		4
.L_5:
        /*0024*/ 	.byte	0x04, 0x2f
        /*0026*/ 	.short	(.L_7 - .L_6)
	.align		4
.L_6:
        /*0028*/ 	.word	index@(vmuldiv_sp)
        /*002c*/ 	.word	0x00000010


	//----- nvinfo : EIATTR_FRAME_SIZE
	.align		4
.L_7:
        /*0030*/ 	.byte	0x04, 0x11
        /*0032*/ 	.short	(.L_9 - .L_8)
	.align		4
.L_8:
        /*0034*/ 	.word	index@($__internal_0_$__cuda_sm3x_div_rn_noftz_f32_slowpath)
        /*0038*/ 	.word	0x00000000


	//----- nvinfo : EIATTR_FRAME_SIZE
	.align		4
.L_9:
        /*003c*/ 	.byte	0x04, 0x11
        /*003e*/ 	.short	(.L_11 - .L_10)
	.align		4
.L_10:
        /*0040*/ 	.word	index@(vmuldiv_sp)
        /*0044*/ 	.word	0x00000000


	//----- nvinfo : EIATTR_MIN_STACK_SIZE
	.align		4
.L_11:
        /*0048*/ 	.byte	0x04, 0x12
        /*004a*/ 	.short	(.L_13 - .L_12)
	.align		4
.L_12:
        /*004c*/ 	.word	index@(vmuldiv_sp)
        /*0050*/ 	.word	0x00000000


	//----- nvinfo : EIATTR_MIN_STACK_SIZE
	.align		4
.L_13:
        /*0054*/ 	.byte	0x04, 0x12
        /*0056*/ 	.short	(.L_15 - .L_14)
	.align		4
.L_14:
        /*0058*/ 	.word	index@(vmuldiv_dp)
        /*005c*/ 	.word	0x00000000
.L_15:


//--------------------- .nv.compat                --------------------------
	.section	.nv.compat,"",@"SHT_CUDA_COMPAT_INFO"
	.align	4
        /*0000*/ 	.byte	0x02, 0x09, 0x00, 0x00, 0x02, 0x02, 0x01, 0x00, 0x02, 0x05, 0x05, 0x00, 0x03, 0x07, 0x01, 0x01
        /*0010*/ 	.byte	0x02, 0x03, 0x00, 0x00, 0x02, 0x06, 0x01, 0x00, 0x04, 0x0b, 0x08, 0x00, 0x01, 0x00, 0x00, 0x00
        /*0020*/ 	.byte	0x00, 0x00, 0x00, 0x00


//--------------------- .nv.info.vmuldiv_sp       --------------------------
	.section	.nv.info.vmuldiv_sp,"",@"SHT_CUDA_INFO"
	.sectionflags	@""
	.align	4


	//----- nvinfo : EIATTR_CUDA_API_VERSION
	.align		4
        /*0000*/ 	.byte	0x04, 0x37
        /*0002*/ 	.short	(.L_17 - .L_16)
.L_16:
        /*0004*/ 	.word	0x00000082


	//----- nvinfo : EIATTR_KPARAM_INFO
	.align		4
.L_17:
        /*0008*/ 	.byte	0x04, 0x17
        /*000a*/ 	.short	(.L_19 - .L_18)
.L_18:
        /*000c*/ 	.word	0x00000000
        /*0010*/ 	.short	0x0002
        /*0012*/ 	.short	0x0010
        /*0014*/ 	.byte	0x00, 0xf5, 0x21, 0x00


	//----- nvinfo : EIATTR_KPARAM_INFO
	.align		4
.L_19:
        /*0018*/ 	.byte	0x04, 0x17
        /*001a*/ 	.short	(.L_21 - .L_20)
.L_20:
        /*001c*/ 	.word	0x00000000
        /*0020*/ 	.short	0x0001
        /*0022*/ 	.short	0x0008
        /*0024*/ 	.byte	0x00, 0xf5, 0x21, 0x00


	//----- nvinfo : EIATTR_KPARAM_INFO
	.align		4
.L_21:
        /*0028*/ 	.byte	0x04, 0x17
        /*002a*/ 	.short	(.L_23 - .L_22)
.L_22:
        /*002c*/ 	.word	0x00000000
        /*0030*/ 	.short	0x0000
        /*0032*/ 	.short	0x0000
        /*0034*/ 	.byte	0x00, 0xf5, 0x21, 0x00


	//----- nvinfo : EIATTR_SPARSE_MMA_MASK
	.align		4
.L_23:
        /*0038*/ 	.byte	0x03, 0x50
        /*003a*/ 	.short	0x0000


	//----- nvinfo : EIATTR_MAXREG_COUNT
	.align		4
        /*003c*/ 	.byte	0x03, 0x1b
        /*003e*/ 	.short	0x00ff


	//----- nvinfo : EIATTR_MERCURY_ISA_VERSION
	.align		4
        /*0040*/ 	.byte	0x03, 0x5f
        /*0042*/ 	.short	0x0101


	//----- nvinfo : EIATTR_VRC_CTA_INIT_COUNT
	.align		4
        /*0044*/ 	.byte	0x02, 0x4a
	.zero		1
	.zero		1


	//----- nvinfo : EIATTR_EXIT_INSTR_OFFSETS
	.align		4
        /*0048*/ 	.byte	0x04, 0x1c
        /*004a*/ 	.short	(.L_25 - .L_24)


	//   ....[0]....
.L_24:
        /*004c*/ 	.word	0x000001e0


	//----- nvinfo : EIATTR_CRS_STACK_SIZE
	.align		4
.L_25:
        /*0050*/ 	.byte	0x04, 0x1e
        /*0052*/ 	.short	(.L_27 - .L_26)
.L_26:
        /*0054*/ 	.word	0x00000000


	//----- nvinfo : EIATTR_CBANK_PARAM_SIZE
	.align		4
.L_27:
        /*0058*/ 	.byte	0x03, 0x19
        /*005a*/ 	.short	0x0018


	//----- nvinfo : EIATTR_PARAM_CBANK
	.align		4
        /*005c*/ 	.byte	0x04, 0x0a
        /*005e*/ 	.short	(.L_29 - .L_28)
	.align		4
.L_28:
        /*0060*/ 	.word	index@(.nv.constant0.vmuldiv_sp)
        /*0064*/ 	.short	0x0380
        /*0066*/ 	.short	0x0018


	//----- nvinfo : EIATTR_SW_WAR
	.align		4
.L_29:
        /*0068*/ 	.byte	0x04, 0x36
        /*006a*/ 	.short	(.L_31 - .L_30)
.L_30:
        /*006c*/ 	.word	0x00000008
.L_31:


//--------------------- .nv.info.vmuldiv_dp       --------------------------
	.section	.nv.info.vmuldiv_dp,"",@"SHT_CUDA_INFO"
	.sectionflags	@""
	.align	4


	//----- nvinfo : EIATTR_CUDA_API_VERSION
	.align		4
        /*0000*/ 	.byte	0x04, 0x37
        /*0002*/ 	.short	(.L_33 - .L_32)
.L_32:
        /*0004*/ 	.word	0x00000082


	//----- nvinfo : EIATTR_KPARAM_INFO
	.align		4
.L_33:
        /*0008*/ 	.byte	0x04, 0x17
        /*000a*/ 	.short	(.L_35 - .L_34)
.L_34:
        /*000c*/ 	.word	0x00000000
        /*0010*/ 	.short	0x0002
        /*0012*/ 	.short	0x0010
        /*0014*/ 	.byte	0x00, 0xf5, 0x21, 0x00


	//----- nvinfo : EIATTR_KPARAM_INFO
	.align		4
.L_35:
        /*0018*/ 	.byte	0x04, 0x17
        /*001a*/ 	.short	(.L_37 - .L_36)
.L_36:
        /*001c*/ 	.word	0x00000000
        /*0020*/ 	.short	0x0001
        /*0022*/ 	.short	0x0008
        /*0024*/ 	.byte	0x00, 0xf5, 0x21, 0x00


	//----- nvinfo : EIATTR_KPARAM_INFO
	.align		4
.L_37:
        /*0028*/ 	.byte	0x04, 0x17
        /*002a*/ 	.short	(.L_39 - .L_38)
.L_38:
        /*002c*/ 	.word	0x00000000
        /*0030*/ 	.short	0x0000
        /*0032*/ 	.short	0x0000
        /*0034*/ 	.byte	0x00, 0xf5, 0x21, 0x00


	//----- nvinfo : EIATTR_SPARSE_MMA_MASK
	.align		4
.L_39:
        /*0038*/ 	.byte	0x03, 0x50
        /*003a*/ 	.short	0x0000


	//----- nvinfo : EIATTR_MAXREG_COUNT
	.align		4
        /*003c*/ 	.byte	0x03, 0x1b
        /*003e*/ 	.short	0x00ff


	//----- nvinfo : EIATTR_MERCURY_ISA_VERSION
	.align		4
        /*0040*/ 	.byte	0x03, 0x5f
        /*0042*/ 	.short	0x0101


	//----- nvinfo : EIATTR_VRC_CTA_INIT_COUNT
	.align		4
        /*0044*/ 	.byte	0x02, 0x4a
	.zero		1
	.zero		1


	//----- nvinfo : EIATTR_EXIT_INSTR_OFFSETS
	.align		4
        /*0048*/ 	.byte	0x04, 0x1c
        /*004a*/ 	.short	(.L_41 - .L_40)


	//   ....[0]....
.L_40:
        /*004c*/ 	.word	0x00000230


	//----- nvinfo : EIATTR_CRS_STACK_SIZE
	.align		4
.L_41:
        /*0050*/ 	.byte	0x04, 0x1e
        /*0052*/ 	.short	(.L_43 - .L_42)
.L_42:
        /*0054*/ 	.word	0x00000000


	//----- nvinfo : EIATTR_CBANK_PARAM_SIZE
	.align		4
.L_43:
        /*0058*/ 	.byte	0x03, 0x19
        /*005a*/ 	.short	0x0018


	//----- nvinfo : EIATTR_PARAM_CBANK
	.align		4
        /*005c*/ 	.byte	0x04, 0x0a
        /*005e*/ 	.short	(.L_45 - .L_44)
	.align		4
.L_44:
        /*0060*/ 	.word	index@(.nv.constant0.vmuldiv_dp)
        /*0064*/ 	.short	0x0380
        /*0066*/ 	.short	0x0018


	//----- nvinfo : EIATTR_SW_WAR
	.align		4
.L_45:
        /*0068*/ 	.byte	0x04, 0x36
        /*006a*/ 	.short	(.L_47 - .L_46)
.L_46:
        /*006c*/ 	.word	0x00000008
.L_47:


//--------------------- .nv.callgraph             --------------------------
	.section	.nv.callgraph,"",@"SHT_CUDA_CALLGRAPH"
	.align	4
	.sectionentsize	8
	.align		4
        /*0000*/ 	.word	0x00000000
	.align		4
        /*0004*/ 	.word	0xffffffff
	.align		4
        /*0008*/ 	.word	0x00000000
	.align		4
        /*000c*/ 	.word	0xfffffffe
	.align		4
        /*0010*/ 	.word	0x00000000
	.align		4
        /*0014*/ 	.word	0xfffffffd
	.align		4
        /*0018*/ 	.word	0x00000000
	.align		4
        /*001c*/ 	.word	0xfffffffc


//--------------------- .text.vmuldiv_sp          --------------------------
	.section	.text.vmuldiv_sp,"ax",@progbits
	.align	128
        .global         vmuldiv_sp
        .type           vmuldiv_sp,@function
        .size           vmuldiv_sp,(.L_x_22 - vmuldiv_sp)
        .other          vmuldiv_sp,@"STO_CUDA_ENTRY STV_DEFAULT"
vmuldiv_sp:
.text.vmuldiv_sp:
[----:B------:R-:W-:Y:S01]  /*0000*/  LDC R1, c[0x0][0x37c] ;  /* 0x0000df00ff017b82 */ /* 0x000fe20000000800 */
[----:B------:R-:W0:Y:S07]  /*0010*/  S2R R2, SR_TID.X ;  /* 0x0000000000027919 */ /* 0x000e2e0000002100 */
[----:B------:R-:W0:Y:S01]  /*0020*/  S2UR UR6, SR_CTAID.X ;  /* 0x00000000000679c3 */ /* 0x000e220000002500 */
[----:B------:R-:W1:Y:S07]  /*0030*/  LDCU.64 UR4, c[0x0][0x358] ;  /* 0x00006b00ff0477ac */ /* 0x000e6e0008000a00 */
[----:B------:R-:W0:Y:S08]  /*0040*/  LDC R3, c[0x0][0x360] ;  /* 0x0000d800ff037b82 */ /* 0x000e300000000800 */
[----:B------:R-:W2:Y:S08]  /*0050*/  LDC.64 R6, c[0x0][0x388] ;  /* 0x0000e200ff067b82 */ /* 0x000eb00000000a00 */
[----:B------:R-:W3:Y:S01]  /*0060*/  LDC.64 R4, c[0x0][0x380] ;  /* 0x0000e000ff047b82 */ /* 0x000ee20000000a00 */
[----:B0-----:R-:W-:-:S04]  /*0070*/  IMAD R2, R3, UR6, R2 ;  /* 0x0000000603027c24 */ /* 0x001fc8000f8e0202 */
[----:B--2---:R-:W-:-:S05]  /*0080*/  IMAD.WIDE R6, R2, 0x4, R6 ;  /* 0x0000000402067825 */ /* 0x004fca00078e0206 */
[----:B-1----:R-:W2:Y:S01]  /*0090*/  LDG.E R3, desc[UR4][R6.64] ;  /* 0x0000000406037981 */ /* 0x002ea2000c1e1900 */
[----:B---3--:R-:W-:-:S05]  /*00a0*/  IMAD.WIDE R4, R2, 0x4, R4 ;  /* 0x0000000402047825 */ /* 0x008fca00078e0204 */
[----:B------:R-:W3:Y:S01]  /*00b0*/  LDG.E R0, desc[UR4][R4.64] ;  /* 0x0000000404007981 */ /* 0x000ee2000c1e1900 */
[----:B------:R-:W-:Y:S01]  /*00c0*/  BSSY.RECONVERGENT B0, `(.L_x_0) ;  /* 0x000000c000007945 */ /* 0x000fe20003800200 */
[----:B--2---:R-:W0:Y:S08]  /*00d0*/  MUFU.RCP R8, R3 ;  /* 0x0000000300087308 */ /* 0x004e300000001000 */
[----:B---3--:R-:W1:Y:S01]  /*00e0*/  FCHK P0, R0, R3 ;  /* 0x0000000300007302 */ /* 0x008e620000000000 */
[----:B0-----:R-:W-:-:S04]  /*00f0*/  FFMA R9, -R3, R8, 1 ;  /* 0x3f80000003097423 */ /* 0x001fc80000000108 */
[----:B------:R-:W-:-:S04]  /*0100*/  FFMA R9, R8, R9, R8 ;  /* 0x0000000908097223 */ /* 0x000fc80000000008 */
[----:B------:R-:W-:-:S04]  /*0110*/  FFMA R8, R0, R9, RZ ;  /* 0x0000000900087223 */ /* 0x000fc800000000ff */
[----:B------:R-:W-:-:S04]  /*0120*/  FFMA R10, -R3, R8, R0 ;  /* 0x00000008030a7223 */ /* 0x000fc80000000100 */
[----:B------:R-:W-:Y:S01]  /*0130*/  FFMA R8, R9, R10, R8 ;  /* 0x0000000a09087223 */ /* 0x000fe20000000008 */
[----:B-1----:R-:W-:Y:S06]  /*0140*/  @!P0 BRA `(.L_x_1) ;  /* 0x00000000000c8947 */ /* 0x002fec0003800000 */
[----:B------:R-:W-:-:S07]  /*0150*/  MOV R4, 0x170 ;  /* 0x0000017000047802 */ /* 0x000fce0000000f00 */
[----:B------:R-:W-:Y:S05]  /*0160*/  CALL.REL.NOINC `($__internal_0_$__cuda_sm3x_div_rn_noftz_f32_slowpath) ;  /* 0x0000000000207944 */ /* 0x000fea0003c00000 */
[----:B------:R-:W-:-:S07]  /*0170*/  IMAD.MOV.U32 R8, RZ, RZ, R0 ;  /* 0x000000ffff087224 */ /* 0x000fce00078e0000 */
.L_x_1:
[----:B------:R-:W-:Y:S05]  /*0180*/  BSYNC.RECONVERGENT B0 ;  /* 0x0000000000007941 */ /* 0x000fea0003800200 */
.L_x_0:
[----:B------:R-:W0:Y:S02]  /*0190*/  LDC.64 R4, c[0x0][0x390] ;  /* 0x0000e400ff047b82 */ /* 0x000e240000000a00 */
[----:B0-----:R-:W-:-:S05]  /*01a0*/  IMAD.WIDE R2, R2, 0x4, R4 ;  /* 0x0000000402027825 */ /* 0x001fca00078e0204 */
[----:B------:R-:W2:Y:S02]  /*01b0*/  LDG.E R5, desc[UR4][R2.64] ;  /* 0x0000000402057981 */ /* 0x000ea4000c1e1900 */
[----:B--2---:R-:W-:-:S05]  /*01c0*/  FMUL R5, R5, R8 ;  /* 0x0000000805057220 */ /* 0x004fca0000400000 */
[----:B------:R-:W-:Y:S01]  /*01d0*/  STG.E desc[UR4][R2.64], R5 ;  /* 0x0000000502007986 */ /* 0x000fe2000c101904 */
[----:B------:R-:W-:Y:S05]  /*01e0*/  EXIT ;  /* 0x000000000000794d */ /* 0x000fea0003800000 */
        .weak           $__internal_0_$__cuda_sm3x_div_rn_noftz_f32_slowpath
        .type           $__internal_0_$__cuda_sm3x_div_rn_noftz_f32_slowpath,@function
        .size           $__internal_0_$__cuda_sm3x_div_rn_noftz_f32_slowpath,(.L_x_22 - $__internal_0_$__cuda_sm3x_div_rn_noftz_f32_slowpath)
$__internal_0_$__cuda_sm3x_div_rn_noftz_f32_slowpath:
[--C-:B------:R-:W-:Y:S01]  /*01f0*/  SHF.R.U32.HI R6, RZ, 0x17, R3.reuse ;  /* 0x00000017ff067819 */ /* 0x100fe20000011603 */
[----:B------:R-:W-:Y:S01]  /*0200*/  BSSY.RECONVERGENT B1, `(.L_x_2) ;  /* 0x0000064000017945 */ /* 0x000fe20003800200 */
[--C-:B------:R-:W-:Y:S01]  /*0210*/  SHF.R.U32.HI R5, RZ, 0x17, R0.reuse ;  /* 0x00000017ff057819 */ /* 0x100fe20000011600 */
[----:B------:R-:W-:Y:S01]  /*0220*/  IMAD.MOV.U32 R7, RZ, RZ, R0 ;  /* 0x000000ffff077224 */ /* 0x000fe200078e0000 */
[----:B------:R-:W-:Y:S01]  /*0230*/  LOP3.LUT R6, R6, 0xff, RZ, 0xc0, !PT ;  /* 0x000000ff06067812 */ /* 0x000fe200078ec0ff */
[----:B------:R-:W-:Y:S01]  /*0240*/  IMAD.MOV.U32 R8, RZ, RZ, R3 ;  /* 0x000000ffff087224 */ /* 0x000fe200078e0003 */
[----:B------:R-:W-:-:S03]  /*0250*/  LOP3.LUT R5, R5, 0xff, RZ, 0xc0, !PT ;  /* 0x000000ff05057812 */ /* 0x000fc600078ec0ff */
[----:B------:R-:W-:Y:S02]  /*0260*/  VIADD R11, R6, 0xffffffff ;  /* 0xffffffff060b7836 */ /* 0x000fe40000000000 */
[----:B------:R-:W-:-:S03]  /*0270*/  VIADD R10, R5, 0xffffffff ;  /* 0xffffffff050a7836 */ /* 0x000fc60000000000 */
[----:B------:R-:W-:-:S04]  /*0280*/  ISETP.GT.U32.AND P0, PT, R11, 0xfd, PT ;  /* 0x000000fd0b00780c */ /* 0x000fc80003f04070 */
[----:B------:R-:W-:-:S13]  /*0290*/  ISETP.GT.U32.OR P0, PT, R10, 0xfd, P0 ;  /* 0x000000fd0a00780c */ /* 0x000fda0000704470 */
[----:B------:R-:W-:Y:S01]  /*02a0*/  @!P0 IMAD.MOV.U32 R9, RZ, RZ, RZ ;  /* 0x000000ffff098224 */ /* 0x000fe200078e00ff */
[----:B------:R-:W-:Y:S06]  /*02b0*/  @!P0 BRA `(.L_x_3) ;  /* 0x00000000005c8947 */ /* 0x000fec0003800000 */
[----:B------:R-:W-:Y:S02]  /*02c0*/  FSETP.GTU.FTZ.AND P0, PT, |R0|, +INF , PT ;  /* 0x7f8000000000780b */ /* 0x000fe40003f1c200 */
[----:B------:R-:W-:-:S04]  /*02d0*/  FSETP.GTU.FTZ.AND P1, PT, |R3|, +INF , PT ;  /* 0x7f8000000300780b */ /* 0x000fc80003f3c200 */
[----:B------:R-:W-:-:S13]  /*02e0*/  PLOP3.LUT P0, PT, P0, P1, PT, 0xf8, 0x8f ;  /* 0x00000000008f781c */ /* 0x000fda0000703f70 */
[----:B------:R-:W-:Y:S05]  /*02f0*/  @P0 BRA `(.L_x_4) ;  /* 0x00000004004c0947 */ /* 0x000fea0003800000 */
[----:B------:R-:W-:-:S13]  /*0300*/  LOP3.LUT P0, RZ, R8, 0x7fffffff, R7, 0xc8, !PT ;  /* 0x7fffffff08ff7812 */ /* 0x000fda000780c807 */
[----:B------:R-:W-:Y:S05]  /*0310*/  @!P0 BRA `(.L_x_5) ;  /* 0x00000004003c8947 */ /* 0x000fea0003800000 */
[C---:B------:R-:W-:Y:S02]  /*0320*/  FSETP.NEU.FTZ.AND P2, PT, |R0|.reuse, +INF , PT ;  /* 0x7f8000000000780b */ /* 0x040fe40003f5d200 */
[----:B------:R-:W-:Y:S02]  /*0330*/  FSETP.NEU.FTZ.AND P1, PT, |R3|, +INF , PT ;  /* 0x7f8000000300780b */ /* 0x000fe40003f3d200 */
[----:B------:R-:W-:-:S11]  /*0340*/  FSETP.NEU.FTZ.AND P0, PT, |R0|, +INF , PT ;  /* 0x7f8000000000780b */ /* 0x000fd60003f1d200 */
[----:B------:R-:W-:Y:S05]  /*0350*/  @!P1 BRA !P2, `(.L_x_5) ;  /* 0x00000004002c9947 */ /* 0x000fea0005000000 */
[----:B------:R-:W-:-:S04]  /*0360*/  LOP3.LUT P2, RZ, R7, 0x7fffffff, RZ, 0xc0, !PT ;  /* 0x7fffffff07ff7812 */ /* 0x000fc8000784c0ff */
[----:B------:R-:W-:-:S13]  /*0370*/  PLOP3.LUT P1, PT, P1, P2, PT, 0x2f, 0xf2 ;  /* 0x0000000000f2781c */ /* 0x000fda0000f24577 */
[----:B------:R-:W-:Y:S05]  /*0380*/  @P1 BRA `(.L_x_6) ;  /* 0x0000000400181947 */ /* 0x000fea0003800000 */
[----:B------:R-:W-:-:S04]  /*0390*/  LOP3.LUT P1, RZ, R8, 0x7fffffff, RZ, 0xc0, !PT ;  /* 0x7fffffff08ff7812 */ /* 0x000fc8000782c0ff */
[----:B------:R-:W-:-:S13]  /*03a0*/  PLOP3.LUT P0, PT, P0, P1, PT, 0x2f, 0xf2 ;  /* 0x0000000000f2781c */ /* 0x000fda0000702577 */
[----:B------:R-:W-:Y:S05]  /*03b0*/  @P0 BRA `(.L_x_7) ;  /* 0x0000000400000947 */ /* 0x000fea0003800000 */
[----:B------:R-:W-:Y:S02]  /*03c0*/  ISETP.GE.AND P0, PT, R10, RZ, PT ;  /* 0x000000ff0a00720c */ /* 0x000fe40003f06270 */
[----:B------:R-:W-:-:S11]  /*03d0*/  ISETP.GE.AND P1, PT, R11, RZ, PT ;  /* 0x000000ff0b00720c */ /* 0x000fd60003f26270 */
[----:B------:R-:W-:Y:S02]  /*03e0*/  @P0 IMAD.MOV.U32 R9, RZ, RZ, RZ ;  /* 0x000000ffff090224 */ /* 0x000fe400078e00ff */
[----:B------:R-:W-:Y:S01]  /*03f0*/  @!P0 FFMA R7, R0, 1.84467440737095516160e+19, RZ ;  /* 0x5f80000000078823 */ /* 0x000fe200000000ff */
[----:B------:R-:W-:Y:S02]  /*0400*/  @!P0 IMAD.MOV.U32 R9, RZ, RZ, -0x40 ;  /* 0xffffffc0ff098424 */ /* 0x000fe400078e00ff */
[----:B------:R-:W-:Y:S02]  /*0410*/  @!P1 FFMA R8, R3, 1.84467440737095516160e+19, RZ ;  /* 0x5f80000003089823 */ /* 0x000fe400000000ff */
[----:B------:R-:W-:-:S07]  /*0420*/  @!P1 VIADD R9, R9, 0x40 ;  /* 0x0000004009099836 */ /* 0x000fce0000000000 */
.L_x_3:
[----:B------:R-:W-:Y:S01]  /*0430*/  LEA R3, R6, 0xc0800000, 0x17 ;  /* 0xc080000006037811 */ /* 0x000fe200078eb8ff */
[----:B------:R-:W-:Y:S01]  /*0440*/  VIADD R5, R5, 0xffffff81 ;  /* 0xffffff8105057836 */ /* 0x000fe20000000000 */
[----:B------:R-:W-:Y:S03]  /*0450*/  BSSY.RECONVERGENT B2, `(.L_x_8) ;  /* 0x0000035000027945 */ /* 0x000fe60003800200 */
[----:B------:R-:W-:Y:S01]  /*0460*/  IMAD.IADD R3, R8, 0x1, -R3 ;  /* 0x0000000108037824 */ /* 0x000fe200078e0a03 */
[C---:B------:R-:W-:Y:S01]  /*0470*/  IADD3 R6, PT, PT, R5.reuse, 0x7f, -R6 ;  /* 0x0000007f05067810 */ /* 0x040fe20007ffe806 */
[----:B------:R-:W-:Y:S02]  /*0480*/  IMAD R0, R5, -0x800000, R7 ;  /* 0xff80000005007824 */ /* 0x000fe400078e0207 */
[----:B------:R-:W0:Y:S01]  /*0490*/  MUFU.RCP R8, R3 ;  /* 0x0000000300087308 */ /* 0x000e220000001000 */
[----:B------:R-:W-:Y:S01]  /*04a0*/  FADD.FTZ R11, -R3, -RZ ;  /* 0x800000ff030b7221 */ /* 0x000fe20000010100 */
[----:B------:R-:W-:-:S03]  /*04b0*/  IMAD.IADD R6, R6, 0x1, R9 ;  /* 0x0000000106067824 */ /* 0x000fc600078e0209 */
[----:B0-----:R-:W-:-:S04]  /*04c0*/  FFMA R13, R8, R11, 1 ;  /* 0x3f800000080d7423 */ /* 0x001fc8000000000b */
[----:B------:R-:W-:-:S04]  /*04d0*/  FFMA R10, R8, R13, R8 ;  /* 0x0000000d080a7223 */ /* 0x000fc80000000008 */
[----:B------:R-:W-:-:S04]  /*04e0*/  FFMA R7, R0, R10, RZ ;  /* 0x0000000a00077223 */ /* 0x000fc800000000ff */
[----:B------:R-:W-:-:S04]  /*04f0*/  FFMA R8, R11, R7, R0 ;  /* 0x000000070b087223 */ /* 0x000fc80000000000 */
[----:B------:R-:W-:-:S04]  /*0500*/  FFMA R7, R10, R8, R7 ;  /* 0x000000080a077223 */ /* 0x000fc80000000007 */
[----:B------:R-:W-:-:S04]  /*0510*/  FFMA R8, R11, R7, R0 ;  /* 0x000000070b087223 */ /* 0x000fc80000000000 */
[----:B------:R-:W-:-:S05]  /*0520*/  FFMA R0, R10, R8, R7 ;  /* 0x000000080a007223 */ /* 0x000fca0000000007 */
[----:B------:R-:W-:-:S04]  /*0530*/  SHF.R.U32.HI R3, RZ, 0x17, R0 ;  /* 0x00000017ff037819 */ /* 0x000fc80000011600 */
[----:B------:R-:W-:-:S05]  /*0540*/  LOP3.LUT R3, R3, 0xff, RZ, 0xc0, !PT ;  /* 0x000000ff03037812 */ /* 0x000fca00078ec0ff */
[----:B------:R-:W-:-:S04]  /*0550*/  IMAD.IADD R9, R3, 0x1, R6 ;  /* 0x0000000103097824 */ /* 0x000fc800078e0206 */
[----:B------:R-:W-:-:S05]  /*0560*/  VIADD R3, R9, 0xffffffff ;  /* 0xffffffff09037836 */ /* 0x000fca0000000000 */
[----:B------:R-:W-:-:S13]  /*0570*/  ISETP.GE.U32.AND P0, PT, R3, 0xfe, PT ;  /* 0x000000fe0300780c */ /* 0x000fda0003f06070 */
[----:B------:R-:W-:Y:S05]  /*0580*/  @!P0 BRA `(.L_x_9) ;  /* 0x0000000000808947 */ /* 0x000fea0003800000 */
[----:B------:R-:W-:-:S13]  /*0590*/  ISETP.GT.AND P0, PT, R9, 0xfe, PT ;  /* 0x000000fe0900780c */ /* 0x000fda0003f04270 */
[----:B------:R-:W-:Y:S05]  /*05a0*/  @P0 BRA `(.L_x_10) ;  /* 0x00000000006c0947 */ /* 0x000fea0003800000 */
[----:B------:R-:W-:-:S13]  /*05b0*/  ISETP.GE.AND P0, PT, R9, 0x1, PT ;  /* 0x000000010900780c */ /* 0x000fda0003f06270 */
[----:B------:R-:W-:Y:S05]  /*05c0*/  @P0 BRA `(.L_x_11) ;  /* 0x0000000000740947 */ /* 0x000fea0003800000 */
[----:B------:R-:W-:Y:S02]  /*05d0*/  ISETP.GE.AND P0, PT, R9, -0x18, PT ;  /* 0xffffffe80900780c */ /* 0x000fe40003f06270 */
[----:B------:R-:W-:-:S11]  /*05e0*/  LOP3.LUT R0, R0, 0x80000000, RZ, 0xc0, !PT ;  /* 0x8000000000007812 */ /* 0x000fd600078ec0ff */
[----:B------:R-:W-:Y:S05]  /*05f0*/  @!P0 BRA `(.L_x_11) ;  /* 0x0000000000688947 */ /* 0x000fea0003800000 */
[CCC-:B------:R-:W-:Y:S01]  /*0600*/  FFMA.RZ R3, R10.reuse, R8.reuse, R7.reuse ;  /* 0x000000080a037223 */ /* 0x1c0fe2000000c007 */
[CCC-:B------:R-:W-:Y:S01]  /*0610*/  FFMA.RM R6, R10.reuse, R8.reuse, R7.reuse ;  /* 0x000000080a067223 */ /* 0x1c0fe20000004007 */
[C---:B------:R-:W-:Y:S02]  /*0620*/  ISETP.NE.AND P2, PT, R9.reuse, RZ, PT ;  /* 0x000000ff0900720c */ /* 0x040fe40003f45270 */
[----:B------:R-:W-:Y:S02]  /*0630*/  ISETP.NE.AND P1, PT, R9, RZ, PT ;  /* 0x000000ff0900720c */ /* 0x000fe40003f25270 */
[----:B------:R-:W-:Y:S01]  /*0640*/  LOP3.LUT R5, R3, 0x7fffff, RZ, 0xc0, !PT ;  /* 0x007fffff03057812 */ /* 0x000fe200078ec0ff */
[----:B------:R-:W-:Y:S01]  /*0650*/  FFMA.RP R3, R10, R8, R7 ;  /* 0x000000080a037223 */ /* 0x000fe20000008007 */
[----:B------:R-:W-:Y:S02]  /*0660*/  VIADD R8, R9, 0x20 ;  /* 0x0000002009087836 */ /* 0x000fe40000000000 */
[----:B------:R-:W-:Y:S01]  /*0670*/  LOP3.LUT R5, R5, 0x800000, RZ, 0xfc, !PT ;  /* 0x0080000005057812 */ /* 0x000fe200078efcff */
[----:B------:R-:W-:Y:S01]  /*0680*/  IMAD.MOV R7, RZ, RZ, -R9 ;  /* 0x000000ffff077224 */ /* 0x000fe200078e0a09 */
[----:B------:R-:W-:-:S02]  /*0690*/  FSETP.NEU.FTZ.AND P0, PT, R3, R6, PT ;  /* 0x000000060300720b */ /* 0x000fc40003f1d000 */
[----:B------:R-:W-:Y:S02]  /*06a0*/  SHF.L.U32 R8, R5, R8, RZ ;  /* 0x0000000805087219 */ /* 0x000fe400000006ff */
[----:B------:R-:W-:Y:S02]  /*06b0*/  SEL R6, R7, RZ, P2 ;  /* 0x000000ff07067207 */ /* 0x000fe40001000000 */
[----:B------:R-:W-:Y:S02]  /*06c0*/  ISETP.NE.AND P1, PT, R8, RZ, P1 ;  /* 0x000000ff0800720c */ /* 0x000fe40000f25270 */
[----:B------:R-:W-:Y:S02]  /*06d0*/  SHF.R.U32.HI R6, RZ, R6, R5 ;  /* 0x00000006ff067219 */ /* 0x000fe40000011605 */
[----:B------:R-:W-:Y:S02]  /*06e0*/  PLOP3.LUT P0, PT, P0, P1, PT, 0xf8, 0x8f ;  /* 0x00000000008f781c */ /* 0x000fe40000703f70 */
[----:B------:R-:W-:-:S02]  /*06f0*/  SHF.R.U32.HI R8, RZ, 0x1, R6 ;  /* 0x00000001ff087819 */ /* 0x000fc40000011606 */
[----:B------:R-:W-:-:S04]  /*0700*/  SEL R3, RZ, 0x1, !P0 ;  /* 0x00000001ff037807 */ /* 0x000fc80004000000 */
[----:B------:R-:W-:-:S04]  /*0710*/  LOP3.LUT R3, R3, 0x1, R8, 0xf8, !PT ;  /* 0x0000000103037812 */ /* 0x000fc800078ef808 */
[----:B------:R-:W-:-:S05]  /*0720*/  LOP3.LUT R3, R3, R6, RZ, 0xc0, !PT ;  /* 0x0000000603037212 */ /* 0x000fca00078ec0ff */
[----:B------:R-:W-:-:S05]  /*0730*/  IMAD.IADD R3, R8, 0x1, R3 ;  /* 0x0000000108037824 */ /* 0x000fca00078e0203 */
[----:B------:R-:W-:Y:S01]  /*0740*/  LOP3.LUT R0, R3, R0, RZ, 0xfc, !PT ;  /* 0x0000000003007212 */ /* 0x000fe200078efcff */
[----:B------:R-:W-:Y:S06]  /*0750*/  BRA `(.L_x_11) ;  /* 0x0000000000107947 */ /* 0x000fec0003800000 */
.L_x_10:
[----:B------:R-:W-:-:S04]  /*0760*/  LOP3.LUT R0, R0, 0x80000000, RZ, 0xc0, !PT ;  /* 0x8000000000007812 */ /* 0x000fc800078ec0ff */
[----:B------:R-:W-:Y:S01]  /*0770*/  LOP3.LUT R0, R0, 0x7f800000, RZ, 0xfc, !PT ;  /* 0x7f80000000007812 */ /* 0x000fe200078efcff */
[----:B------:R-:W-:Y:S06]  /*0780*/  BRA `(.L_x_11) ;  /* 0x0000000000047947 */ /* 0x000fec0003800000 */
.L_x_9:
[----:B------:R-:W-:-:S07]  /*0790*/  IMAD R0, R6, 0x800000, R0 ;  /* 0x0080000006007824 */ /* 0x000fce00078e0200 */
.L_x_11:
[----:B------:R-:W-:Y:S05]  /*07a0*/  BSYNC.RECONVERGENT B2 ;  /* 0x0000000000027941 */ /* 0x000fea0003800200 */
.L_x_8:
[----:B------:R-:W-:Y:S05]  /*07b0*/  BRA `(.L_x_12) ;  /* 0x0000000000207947 */ /* 0x000fea0003800000 */
.L_x_7:
[----:B------:R-:W-:-:S04]  /*07c0*/  LOP3.LUT R0, R8, 0x80000000, R7, 0x48, !PT ;  /* 0x8000000008007812 */ /* 0x000fc800078e4807 */
[----:B------:R-:W-:Y:S01]  /*07d0*/  LOP3.LUT R0, R0, 0x7f800000, RZ, 0xfc, !PT ;  /* 0x7f80000000007812 */ /* 0x000fe200078efcff */
[----:B------:R-:W-:Y:S06]  /*07e0*/  BRA `(.L_x_12) ;  /* 0x0000000000147947 */ /* 0x000fec0003800000 */
.L_x_6:
[----:B------:R-:W-:Y:S01]  /*07f0*/  LOP3.LUT R0, R8, 0x80000000, R7, 0x48, !PT ;  /* 0x8000000008007812 */ /* 0x000fe200078e4807 */
[----:B------:R-:W-:Y:S06]  /*0800*/  BRA `(.L_x_12) ;  /* 0x00000000000c7947 */ /* 0x000fec0003800000 */
.L_x_5:
[----:B------:R-:W0:Y:S01]  /*0810*/  MUFU.RSQ R0, -QNAN ;  /* 0xffc0000000007908 */ /* 0x000e220000001400 */
[----:B------:R-:W-:Y:S05]  /*0820*/  BRA `(.L_x_12) ;  /* 0x0000000000047947 */ /* 0x000fea0003800000 */
.L_x_4:
[----:B------:R-:W-:-:S07]  /*0830*/  FADD.FTZ R0, R0, R3 ;  /* 0x0000000300007221 */ /* 0x000fce0000010000 */
.L_x_12:
[----:B------:R-:W-:Y:S05]  /*0840*/  BSYNC.RECONVERGENT B1 ;  /* 0x0000000000017941 */ /* 0x000fea0003800200 */
.L_x_2:
[----:B------:R-:W-:-:S04]  /*0850*/  IMAD.MOV.U32 R5, RZ, RZ, 0x0 ;  /* 0x00000000ff057424 */ /* 0x000fc800078e00ff */
[----:B0-----:R-:W-:Y:S05]  /*0860*/  RET.REL.NODEC R4 `(vmuldiv_sp) ;  /* 0xfffffff404e47950 */ /* 0x001fea0003c3ffff */
.L_x_13:
[----:B------:R-:W-:-:S00]  /*0870*/  BRA `(.L_x_13) ;  /* 0xfffffffc00fc7947 */ /* 0x000fc0000383ffff */
[----:B------:R-:W-:-:S00]  /*0880*/  NOP ;  /* 0x0000000000007918 */ /* 0x000fc00000000000 */
[----:B------:R-:W-:-:S00]  /*0890*/  NOP ;  /* 0x0000000000007918 */ /* 0x000fc00000000000 */
[----:B------:R-:W-:-:S00]  /*08a0*/  NOP ;  /* 0x0000000000007918 */ /* 0x000fc00000000000 */
[----:B------:R-:W-:-:S00]  /*08b0*/  NOP ;  /* 0x0000000000007918 */ /* 0x000fc00000000000 */
[----:B------:R-:W-:-:S00]  /*08c0*/  NOP ;  /* 0x0000000000007918 */ /* 0x000fc00000000000 */
[----:B------:R-:W-:-:S00]  /*08d0*/  NOP ;  /* 0x0000000000007918 */ /* 0x000fc00000000000 */
[----:B------:R-:W-:-:S00]  /*08e0*/  NOP ;  /* 0x0000000000007918 */ /* 0x000fc00000000000 */
[----:B------:R-:W-:-:S00]  /*08f0*/  NOP ;  /* 0x0000000000007918 */ /* 0x000fc00000000000 */
.L_x_22:


//--------------------- .text.vmuldiv_dp          --------------------------
	.section	.text.vmuldiv_dp,"ax",@progbits
	.align	128
        .global         vmuldiv_dp
        .type           vmuldiv_dp,@function
        .size           vmuldiv_dp,(.L_x_23 - vmuldiv_dp)
        .other          vmuldiv_dp,@"STO_CUDA_ENTRY STV_DEFAULT"
vmuldiv_dp:
.text.vmuldiv_dp:
        /* <DEDUP_REMOVED lines=8> */
[----:B--2---:R-:W-:-:S06]  /*0080*/  IMAD.WIDE R4, R0, 0x8, R4 ;  /* 0x0000000800047825 */ /* 0x004fcc00078e0204 */
[----:B-1----:R-:W2:Y:S01]  /*0090*/  LDG.E.64 R4, desc[UR4][R4.64] ;  /* 0x0000000404047981 */ /* 0x002ea2000c1e1b00 */
[----:B---3--:R-:W-:-:S06]  /*00a0*/  IMAD.WIDE R6, R0, 0x8, R6 ;  /* 0x0000000800067825 */ /* 0x008fcc00078e0206 */
[----:B------:R-:W3:Y:S01]  /*00b0*/  LDG.E.64 R6, desc[UR4][R6.64] ;  /* 0x0000000406067981 */ /* 0x000ee2000c1e1b00 */
[----:B------:R-:W-:Y:S01]  /*00c0*/  IMAD.MOV.U32 R2, RZ, RZ, 0x1 ;  /* 0x00000001ff027424 */ /* 0x000fe200078e00ff */
[----:B------:R-:W-:Y:S01]  /*00d0*/  BSSY.RECONVERGENT B0, `(.L_x_14) ;  /* 0x0000010000007945 */ /* 0x000fe20003800200 */
[----:B--2---:R-:W0:Y:S01]  /*00e0*/  MUFU.RCP64H R3, R5 ;  /* 0x0000000500037308 */ /* 0x004e220000001800 */
[----:B---3--:R-:W-:-:S03]  /*00f0*/  FSETP.GEU.AND P1, PT, |R7|, 6.5827683646048100446e-37, PT ;  /* 0x036000000700780b */ /* 0x008fc60003f2e200 */
[----:B0-----:R-:W-:-:S08]  /*0100*/  DFMA R8, -R4, R2, 1 ;  /* 0x3ff000000408742b */ /* 0x001fd00000000102 */
[----:B------:R-:W-:-:S08]  /*0110*/  DFMA R8, R8, R8, R8 ;  /* 0x000000080808722b */ /* 0x000fd00000000008 */
[----:B------:R-:W-:-:S08]  /*0120*/  DFMA R8, R2, R8, R2 ;  /* 0x000000080208722b */ /* 0x000fd00000000002 */
[----:B------:R-:W-:-:S08]  /*0130*/  DFMA R2, -R4, R8, 1 ;  /* 0x3ff000000402742b */ /* 0x000fd00000000108 */
[----:B------:R-:W-:-:S08]  /*0140*/  DFMA R2, R8, R2, R8 ;  /* 0x000000020802722b */ /* 0x000fd00000000008 */
[----:B------:R-:W-:-:S08]  /*0150*/  DMUL R8, R6, R2 ;  /* 0x0000000206087228 */ /* 0x000fd00000000000 */
[----:B------:R-:W-:-:S08]  /*0160*/  DFMA R10, -R4, R8, R6 ;  /* 0x00000008040a722b */ /* 0x000fd00000000106 */
[----:B------:R-:W-:-:S10]  /*0170*/  DFMA R2, R2, R10, R8 ;  /* 0x0000000a0202722b */ /* 0x000fd40000000008 */
[----:B------:R-:W-:-:S05]  /*0180*/  FFMA R8, RZ, R5, R3 ;  /* 0x00000005ff087223 */ /* 0x000fca0000000003 */
[----:B------:R-:W-:-:S13]  /*0190*/  FSETP.GT.AND P0, PT, |R8|, 1.469367938527859385e-39, PT ;  /* 0x001000000800780b */ /* 0x000fda0003f04200 */
[----:B------:R-:W-:Y:S05]  /*01a0*/  @P0 BRA P1, `(.L_x_15) ;  /* 0x0000000000080947 */ /* 0x000fea0000800000 */
[----:B------:R-:W-:-:S07]  /*01b0*/  MOV R10, 0x1d0 ;  /* 0x000001d0000a7802 */ /* 0x000fce0000000f00 */
[----:B------:R-:W-:Y:S05]  /*01c0*/  CALL.REL.NOINC `($__internal_1_$__cuda_sm20_div_rn_f64_full) ;  /* 0x00000000001c7944 */ /* 0x000fea0003c00000 */
.L_x_15:
[----:B------:R-:W-:Y:S05]  /*01d0*/  BSYNC.RECONVERGENT B0 ;  /* 0x0000000000007941 */ /* 0x000fea0003800200 */
.L_x_14:
[----:B------:R-:W0:Y:S02]  /*01e0*/  LDC.64 R4, c[0x0][0x390] ;  /* 0x0000e400ff047b82 */ /* 0x000e240000000a00 */
[----:B0-----:R-:W-:-:S05]  /*01f0*/  IMAD.WIDE R4, R0, 0x8, R4 ;  /* 0x0000000800047825 */ /* 0x001fca00078e0204 */
[----:B------:R-:W2:Y:S02]  /*0200*/  LDG.E.64 R6, desc[UR4][R4.64] ;  /* 0x0000000404067981 */ /* 0x000ea4000c1e1b00 */
[----:B--2---:R-:W-:-:S07]  /*0210*/  DMUL R6, R6, R2 ;  /* 0x0000000206067228 */ /* 0x004fce0000000000 */
[----:B------:R-:W-:Y:S01]  /*0220*/  STG.E.64 desc[UR4][R4.64], R6 ;  /* 0x0000000604007986 */ /* 0x000fe2000c101b04 */
[----:B------:R-:W-:Y:S05]  /*0230*/  EXIT ;  /* 0x000000000000794d */ /* 0x000fea0003800000 */
        .weak           $__internal_1_$__cuda_sm20_div_rn_f64_full
        .type           $__internal_1_$__cuda_sm20_div_rn_f64_full,@function
        .size           $__internal_1_$__cuda_sm20_div_rn_f64_full,(.L_x_23 - $__internal_1_$__cuda_sm20_div_rn_f64_full)
$__internal_1_$__cuda_sm20_div_rn_f64_full:
[C---:B------:R-:W-:Y:S01]  /*0240*/  FSETP.GEU.AND P0, PT, |R5|.reuse, 1.469367938527859385e-39, PT ;  /* 0x001000000500780b */ /* 0x040fe20003f0e200 */
[----:B------:R-:W-:Y:S01]  /*0250*/  IMAD.MOV.U32 R16, RZ, RZ, 0x1 ;  /* 0x00000001ff107424 */ /* 0x000fe200078e00ff */
[----:B------:R-:W-:Y:S01]  /*0260*/  LOP3.LUT R2, R5, 0x800fffff, RZ, 0xc0, !PT ;  /* 0x800fffff05027812 */ /* 0x000fe200078ec0ff */
[----:B------:R-:W-:Y:S01]  /*0270*/  BSSY.RECONVERGENT B1, `(.L_x_16) ;  /* 0x0000055000017945 */ /* 0x000fe20003800200 */
[C---:B------:R-:W-:Y:S02]  /*0280*/  FSETP.GEU.AND P2, PT, |R7|.reuse, 1.469367938527859385e-39, PT ;  /* 0x001000000700780b */ /* 0x040fe40003f4e200 */
[----:B------:R-:W-:Y:S01]  /*0290*/  LOP3.LUT R3, R2, 0x3ff00000, RZ, 0xfc, !PT ;  /* 0x3ff0000002037812 */ /* 0x000fe200078efcff */
[----:B------:R-:W-:Y:S01]  /*02a0*/  IMAD.MOV.U32 R2, RZ, RZ, R4 ;  /* 0x000000ffff027224 */ /* 0x000fe200078e0004 */
[----:B------:R-:W-:Y:S02]  /*02b0*/  LOP3.LUT R11, R7, 0x7ff00000, RZ, 0xc0, !PT ;  /* 0x7ff00000070b7812 */ /* 0x000fe400078ec0ff */
[----:B------:R-:W-:-:S03]  /*02c0*/  LOP3.LUT R14, R5, 0x7ff00000, RZ, 0xc0, !PT ;  /* 0x7ff00000050e7812 */ /* 0x000fc600078ec0ff */
[----:B------:R-:W-:Y:S01]  /*02d0*/  @!P0 DMUL R2, R4, 8.98846567431157953865e+307 ;  /* 0x7fe0000004028828 */ /* 0x000fe20000000000 */
[----:B------:R-:W-:-:S03]  /*02e0*/  ISETP.GE.U32.AND P1, PT, R11, R14, PT ;  /* 0x0000000e0b00720c */ /* 0x000fc60003f26070 */
[----:B------:R-:W-:Y:S01]  /*02f0*/  @!P2 LOP3.LUT R12, R5, 0x7ff00000, RZ, 0xc0, !PT ;  /* 0x7ff00000050ca812 */ /* 0x000fe200078ec0ff */
[----:B------:R-:W-:Y:S01]  /*0300*/  @!P2 IMAD.MOV.U32 R18, RZ, RZ, RZ ;  /* 0x000000ffff12a224 */ /* 0x000fe200078e00ff */
[----:B------:R-:W0:Y:S02]  /*0310*/  MUFU.RCP64H R17, R3 ;  /* 0x0000000300117308 */ /* 0x000e240000001800 */
[----:B------:R-:W-:Y:S01]  /*0320*/  @!P2 ISETP.GE.U32.AND P3, PT, R11, R12, PT ;  /* 0x0000000c0b00a20c */ /* 0x000fe20003f66070 */
[----:B------:R-:W-:-:S05]  /*0330*/  IMAD.MOV.U32 R12, RZ, RZ, 0x1ca00000 ;  /* 0x1ca00000ff0c7424 */ /* 0x000fca00078e00ff */
[----:B------:R-:W-:-:S04]  /*0340*/  @!P2 SEL R13, R12, 0x63400000, !P3 ;  /* 0x634000000c0da807 */ /* 0x000fc80005800000 */
[----:B------:R-:W-:-:S04]  /*0350*/  @!P2 LOP3.LUT R13, R13, 0x80000000, R7, 0xf8, !PT ;  /* 0x800000000d0da812 */ /* 0x000fc800078ef807 */
[----:B------:R-:W-:Y:S01]  /*0360*/  @!P2 LOP3.LUT R19, R13, 0x100000, RZ, 0xfc, !PT ;  /* 0x001000000d13a812 */ /* 0x000fe200078efcff */
[----:B0-----:R-:W-:-:S08]  /*0370*/  DFMA R8, R16, -R2, 1 ;  /* 0x3ff000001008742b */ /* 0x001fd00000000802 */
[----:B------:R-:W-:-:S08]  /*0380*/  DFMA R8, R8, R8, R8 ;  /* 0x000000080808722b */ /* 0x000fd00000000008 */
[----:B------:R-:W-:Y:S01]  /*0390*/  DFMA R16, R16, R8, R16 ;  /* 0x000000081010722b */ /* 0x000fe20000000010 */
[----:B------:R-:W-:Y:S01]  /*03a0*/  SEL R9, R12, 0x63400000, !P1 ;  /* 0x634000000c097807 */ /* 0x000fe20004800000 */
[----:B------:R-:W-:-:S03]  /*03b0*/  IMAD.MOV.U32 R8, RZ, RZ, R6 ;  /* 0x000000ffff087224 */ /* 0x000fc600078e0006 */
[----:B------:R-:W-:-:S03]  /*03c0*/  LOP3.LUT R9, R9, 0x800fffff, R7, 0xf8, !PT ;  /* 0x800fffff09097812 */ /* 0x000fc600078ef807 */
[----:B------:R-:W-:-:S03]  /*03d0*/  DFMA R20, R16, -R2, 1 ;  /* 0x3ff000001014742b */ /* 0x000fc60000000802 */
[----:B------:R-:W-:-:S05]  /*03e0*/  @!P2 DFMA R8, R8, 2, -R18 ;  /* 0x400000000808a82b */ /* 0x000fca0000000812 */
[----:B------:R-:W-:Y:S01]  /*03f0*/  DFMA R16, R16, R20, R16 ;  /* 0x000000141010722b */ /* 0x000fe20000000010 */
[----:B------:R-:W-:Y:S02]  /*0400*/  IMAD.MOV.U32 R21, RZ, RZ, R11 ;  /* 0x000000ffff157224 */ /* 0x000fe400078e000b */
[----:B------:R-:W-:Y:S01]  /*0410*/  IMAD.MOV.U32 R20, RZ, RZ, R14 ;  /* 0x000000ffff147224 */ /* 0x000fe200078e000e */
[----:B------:R-:W-:Y:S02]  /*0420*/  @!P0 LOP3.LUT R20, R3, 0x7ff00000, RZ, 0xc0, !PT ;  /* 0x7ff0000003148812 */ /* 0x000fe400078ec0ff */
[----:B------:R-:W-:Y:S02]  /*0430*/  @!P2 LOP3.LUT R21, R9, 0x7ff00000, RZ, 0xc0, !PT ;  /* 0x7ff000000915a812 */ /* 0x000fe400078ec0ff */
[----:B------:R-:W-:Y:S01]  /*0440*/  DMUL R18, R16, R8 ;  /* 0x0000000810127228 */ /* 0x000fe20000000000 */
[----:B------:R-:W-:Y:S02]  /*0450*/  VIADD R22, R20, 0xffffffff ;  /* 0xffffffff14167836 */ /* 0x000fe40000000000 */
[----:B------:R-:W-:-:S05]  /*0460*/  VIADD R13, R21, 0xffffffff ;  /* 0xffffffff150d7836 */ /* 0x000fca0000000000 */
[----:B------:R-:W-:Y:S01]  /*0470*/  DFMA R14, R18, -R2, R8 ;  /* 0x80000002120e722b */ /* 0x000fe20000000008 */
[----:B------:R-:W-:-:S04]  /*0480*/  ISETP.GT.U32.AND P0, PT, R13, 0x7feffffe, PT ;  /* 0x7feffffe0d00780c */ /* 0x000fc80003f04070 */
[----:B------:R-:W-:-:S03]  /*0490*/  ISETP.GT.U32.OR P0, PT, R22, 0x7feffffe, P0 ;  /* 0x7feffffe1600780c */ /* 0x000fc60000704470 */
[----:B------:R-:W-:-:S10]  /*04a0*/  DFMA R14, R16, R14, R18 ;  /* 0x0000000e100e722b */ /* 0x000fd40000000012 */
[----:B------:R-:W-:Y:S05]  /*04b0*/  @P0 BRA `(.L_x_17) ;  /* 0x00000000006c0947 */ /* 0x000fea0003800000 */
[----:B------:R-:W-:-:S04]  /*04c0*/  LOP3.LUT R16, R5, 0x7ff00000, RZ, 0xc0, !PT ;  /* 0x7ff0000005107812 */ /* 0x000fc800078ec0ff */
[CC--:B------:R-:W-:Y:S02]  /*04d0*/  VIADDMNMX R6, R11.reuse, -R16.reuse, 0xb9600000, !PT ;  /* 0xb96000000b067446 */ /* 0x0c0fe40007800910 */
[----:B------:R-:W-:Y:S02]  /*04e0*/  ISETP.GE.U32.AND P0, PT, R11, R16, PT ;  /* 0x000000100b00720c */ /* 0x000fe40003f06070 */
[----:B------:R-:W-:Y:S02]  /*04f0*/  VIMNMX R6, PT, PT, R6, 0x46a00000, PT ;  /* 0x46a0000006067848 */ /* 0x000fe40003fe0100 */
[----:B------:R-:W-:-:S05]  /*0500*/  SEL R11, R12, 0x63400000, !P0 ;  /* 0x634000000c0b7807 */ /* 0x000fca0004000000 */
[----:B------:R-:W-:Y:S02]  /*0510*/  IMAD.IADD R11, R6, 0x1, -R11 ;  /* 0x00000001060b7824 */ /* 0x000fe400078e0a0b */
[----:B------:R-:W-:Y:S02]  /*0520*/  IMAD.MOV.U32 R6, RZ, RZ, RZ ;  /* 0x000000ffff067224 */ /* 0x000fe400078e00ff */
[----:B------:R-:W-:-:S06]  /*0530*/  VIADD R7, R11, 0x7fe00000 ;  /* 0x7fe000000b077836 */ /* 0x000fcc0000000000 */
[----:B------:R-:W-:-:S10]  /*0540*/  DMUL R12, R14, R6 ;  /* 0x000000060e0c7228 */ /* 0x000fd40000000000 */
[----:B------:R-:W-:-:S13]  /*0550*/  FSETP.GTU.AND P0, PT, |R13|, 1.469367938527859385e-39, PT ;  /* 0x001000000d00780b */ /* 0x000fda0003f0c200 */
[----:B------:R-:W-:Y:S05]  /*0560*/  @P0 BRA `(.L_x_18) ;  /* 0x0000000000940947 */ /* 0x000fea0003800000 */
[----:B------:R-:W-:Y:S01]  /*0570*/  DFMA R2, R14, -R2, R8 ;  /* 0x800000020e02722b */ /* 0x000fe20000000008 */
[----:B------:R-:W-:-:S09]  /*0580*/  IMAD.MOV.U32 R6, RZ, RZ, RZ ;  /* 0x000000ffff067224 */ /* 0x000fd200078e00ff */
[C---:B------:R-:W-:Y:S02]  /*0590*/  FSETP.NEU.AND P0, PT, R3.reuse, RZ, PT ;  /* 0x000000ff0300720b */ /* 0x040fe40003f0d000 */
[----:B------:R-:W-:-:S04]  /*05a0*/  LOP3.LUT R5, R3, 0x80000000, R5, 0x48, !PT ;  /* 0x8000000003057812 */ /* 0x000fc800078e4805 */
[----:B------:R-:W-:-:S07]  /*05b0*/  LOP3.LUT R7, R5, R7, RZ, 0xfc, !PT ;  /* 0x0000000705077212 */ /* 0x000fce00078efcff */
[----:B------:R-:W-:Y:S05]  /*05c0*/  @!P0 BRA `(.L_x_18) ;  /* 0x00000000007c8947 */ /* 0x000fea0003800000 */
[----:B------:R-:W-:Y:S01]  /*05d0*/  IMAD.MOV R3, RZ, RZ, -R11 ;  /* 0x000000ffff037224 */ /* 0x000fe200078e0a0b */
[----:B------:R-:W-:Y:S01]  /*05e0*/  DMUL.RP R6, R14, R6 ;  /* 0x000000060e067228 */ /* 0x000fe20000008000 */
[----:B------:R-:W-:Y:S01]  /*05f0*/  IMAD.MOV.U32 R2, RZ, RZ, RZ ;  /* 0x000000ffff027224 */ /* 0x000fe200078e00ff */
[----:B------:R-:W-:-:S05]  /*0600*/  IADD3 R11, PT, PT, -R11, -0x43300000, RZ ;  /* 0xbcd000000b0b7810 */ /* 0x000fca0007ffe1ff */
[----:B------:R-:W-:-:S03]  /*0610*/  DFMA R2, R12, -R2, R14 ;  /* 0x800000020c02722b */ /* 0x000fc6000000000e */
[----:B------:R-:W-:-:S07]  /*0620*/  LOP3.LUT R5, R7, R5, RZ, 0x3c, !PT ;  /* 0x0000000507057212 */ /* 0x000fce00078e3cff */
[----:B------:R-:W-:-:S04]  /*0630*/  FSETP.NEU.AND P0, PT, |R3|, R11, PT ;  /* 0x0000000b0300720b */ /* 0x000fc80003f0d200 */
[----:B------:R-:W-:Y:S02]  /*0640*/  FSEL R12, R6, R12, !P0 ;  /* 0x0000000c060c7208 */ /* 0x000fe40004000000 */
[----:B------:R-:W-:Y:S01]  /*0650*/  FSEL R13, R5, R13, !P0 ;  /* 0x0000000d050d7208 */ /* 0x000fe20004000000 */
[----:B------:R-:W-:Y:S06]  /*0660*/  BRA `(.L_x_18) ;  /* 0x0000000000547947 */ /* 0x000fec0003800000 */
.L_x_17:
[----:B------:R-:W-:-:S14]  /*0670*/  DSETP.NAN.AND P0, PT, R6, R6, PT ;  /* 0x000000060600722a */ /* 0x000fdc0003f08000 */
[----:B------:R-:W-:Y:S05]  /*0680*/  @P0 BRA `(.L_x_19) ;  /* 0x0000000000440947 */ /* 0x000fea0003800000 */
[----:B------:R-:W-:-:S14]  /*0690*/  DSETP.NAN.AND P0, PT, R4, R4, PT ;  /* 0x000000040400722a */ /* 0x000fdc0003f08000 */
[----:B------:R-:W-:Y:S05]  /*06a0*/  @P0 BRA `(.L_x_20) ;  /* 0x0000000000300947 */ /* 0x000fea0003800000 */
[----:B------:R-:W-:Y:S01]  /*06b0*/  ISETP.NE.AND P0, PT, R21, R20, PT ;  /* 0x000000141500720c */ /* 0x000fe20003f05270 */
[----:B------:R-:W-:Y:S02]  /*06c0*/  IMAD.MOV.U32 R12, RZ, RZ, 0x0 ;  /* 0x00000000ff0c7424 */ /* 0x000fe400078e00ff */
[----:B------:R-:W-:-:S10]  /*06d0*/  IMAD.MOV.U32 R13, RZ, RZ, -0x80000 ;  /* 0xfff80000ff0d7424 */ /* 0x000fd400078e00ff */
[----:B------:R-:W-:Y:S05]  /*06e0*/  @!P0 BRA `(.L_x_18) ;  /* 0x0000000000348947 */ /* 0x000fea0003800000 */
[----:B------:R-:W-:Y:S02]  /*06f0*/  ISETP.NE.AND P0, PT, R21, 0x7ff00000, PT ;  /* 0x7ff000001500780c */ /* 0x000fe40003f05270 */
[----:B------:R-:W-:Y:S02]  /*0700*/  LOP3.LUT R13, R7, 0x80000000, R5, 0x48, !PT ;  /* 0x80000000070d7812 */ /* 0x000fe400078e4805 */
[----:B------:R-:W-:-:S13]  /*0710*/  ISETP.EQ.OR P0, PT, R20, RZ, !P0 ;  /* 0x000000ff1400720c */ /* 0x000fda0004702670 */
[----:B------:R-:W-:Y:S01]  /*0720*/  @P0 LOP3.LUT R2, R13, 0x7ff00000, RZ, 0xfc, !PT ;  /* 0x7ff000000d020812 */ /* 0x000fe200078efcff */
[----:B------:R-:W-:Y:S02]  /*0730*/  @!P0 IMAD.MOV.U32 R12, RZ, RZ, RZ ;  /* 0x000000ffff0c8224 */ /* 0x000fe400078e00ff */
[----:B------:R-:W-:Y:S02]  /*0740*/  @P0 IMAD.MOV.U32 R12, RZ, RZ, RZ ;  /* 0x000000ffff0c0224 */ /* 0x000fe400078e00ff */
[----:B------:R-:W-:Y:S01]  /*0750*/  @P0 IMAD.MOV.U32 R13, RZ, RZ, R2 ;  /* 0x000000ffff0d0224 */ /* 0x000fe200078e0002 */
[----:B------:R-:W-:Y:S06]  /*0760*/  BRA `(.L_x_18) ;  /* 0x0000000000147947 */ /* 0x000fec0003800000 */
.L_x_20:
[----:B------:R-:W-:Y:S01]  /*0770*/  LOP3.LUT R13, R5, 0x80000, RZ, 0xfc, !PT ;  /* 0x00080000050d7812 */ /* 0x000fe200078efcff */
[----:B------:R-:W-:Y:S01]  /*0780*/  IMAD.MOV.U32 R12, RZ, RZ, R4 ;  /* 0x000000ffff0c7224 */ /* 0x000fe200078e0004 */
[----:B------:R-:W-:Y:S06]  /*0790*/  BRA `(.L_x_18) ;  /* 0x0000000000087947 */ /* 0x000fec0003800000 */
.L_x_19:
[----:B------:R-:W-:Y:S01]  /*07a0*/  LOP3.LUT R13, R7, 0x80000, RZ, 0xfc, !PT ;  /* 0x00080000070d7812 */ /* 0x000fe200078efcff */
[----:B------:R-:W-:-:S07]  /*07b0*/  IMAD.MOV.U32 R12, RZ, RZ, R6 ;  /* 0x000000ffff0c7224 */ /* 0x000fce00078e0006 */
.L_x_18:
[----:B------:R-:W-:Y:S05]  /*07c0*/  BSYNC.RECONVERGENT B1 ;  /* 0x0000000000017941 */ /* 0x000fea0003800200 */
.L_x_16:
[----:B------:R-:W-:Y:S02]  /*07d0*/  IMAD.MOV.U32 R11, RZ, RZ, 0x0 ;  /* 0x00000000ff0b7424 */ /* 0x000fe400078e00ff */
[----:B------:R-:W-:Y:S02]  /*07e0*/  IMAD.MOV.U32 R2, RZ, RZ, R12 ;  /* 0x000000ffff027224 */ /* 0x000fe400078e000c */
[----:B------:R-:W-:Y:S01]  /*07f0*/  IMAD.MOV.U32 R3, RZ, RZ, R13 ;  /* 0x000000ffff037224 */ /* 0x000fe200078e000d */
[----:B------:R-:W-:Y:S06]  /*0800*/  RET.REL.NODEC R10 `(vmuldiv_dp) ;  /* 0xfffffff40afc7950 */ /* 0x000fec0003c3ffff */
.L_x_21:
        /* <DEDUP_REMOVED lines=15> */
.L_x_23:


//--------------------- .nv.shared.reserved.0     --------------------------
	.section	.nv.shared.reserved.0,"aw",@nobits
	.weak		__nv_reservedSMEM_offset_0_alias
	.size		__nv_reservedSMEM_offset_0_alias, 0, 64
	.other		__nv_reservedSMEM_offset_0_alias,@"STO_CUDA_RESERVED_SHARED STV_DEFAULT"
__nv_reservedSMEM_offset_0_alias:
	.zero		0
	.zero		64


//--------------------- .nv.constant0.vmuldiv_sp  --------------------------
	.section	.nv.constant0.vmuldiv_sp,"a",@progbits
	.sectionflags	@""
	.align	4
.nv.constant0.vmuldiv_sp:
	.zero		920


//--------------------- .nv.constant0.vmuldiv_dp  --------------------------
	.section	.nv.constant0.vmuldiv_dp,"a",@progbits
	.sectionflags	@""
	.align	4
.nv.constant0.vmuldiv_dp:
	.zero		920


//--------------------- SYMBOLS --------------------------

	.type		.nv.reservedSmem.offset0,@object
	.size		.nv.reservedSmem.offset0,0x4
